	.headerflags	@"EF_CUDA_TEXMODE_UNIFIED EF_CUDA_64BIT_ADDRESS EF_CUDA_ACCELERATORS EF_CUDA_SM90 EF_CUDA_VIRTUAL_SM(EF_CUDA_SM90)"
	.elftype	@"ET_EXEC"


//--------------------- .nv.info                  --------------------------
	.section	.nv.info,"",@"SHT_CUDA_INFO"
	.align	4


	//----- nvinfo : EIATTR_REGCOUNT
	.align		4
        /*0000*/ 	.byte	0x04, 0x2f
        /*0002*/ 	.short	(.L_3 - .L_2)
	.align		4
.L_2:
        /*0004*/ 	.word	index@(triton_poi_fused__native_batch_norm_legit_no_training_add_relu_threshold_backward_2)
        /*0008*/ 	.word	0x00000020


	//----- nvinfo : EIATTR_MIN_STACK_SIZE
	.align		4
.L_3:
        /*000c*/ 	.byte	0x04, 0x12
        /*000e*/ 	.short	(.L_5 - .L_4)
	.align		4
.L_4:
        /*0010*/ 	.word	index@(triton_poi_fused__native_batch_norm_legit_no_training_add_relu_threshold_backward_2)
        /*0014*/ 	.word	0x00000000


	//----- nvinfo : EIATTR_FRAME_SIZE
	.align		4
.L_5:
        /*0018*/ 	.byte	0x04, 0x11
        /*001a*/ 	.short	(.L_7 - .L_6)
	.align		4
.L_6:
        /*001c*/ 	.word	index@(triton_poi_fused__native_batch_norm_legit_no_training_add_relu_threshold_backward_2)
        /*0020*/ 	.word	0x00000000


	//----- nvinfo : EIATTR_MIN_STACK_SIZE
	.align		4
.L_7:
        /*0024*/ 	.byte	0x04, 0x12
        /*0026*/ 	.short	(.L_9 - .L_8)
	.align		4
.L_8:
        /*0028*/ 	.word	index@(triton_poi_fused__native_batch_norm_legit_no_training_add_relu_threshold_backward_2)
        /*002c*/ 	.word	0x00000000
.L_9:


//--------------------- .nv.info.triton_poi_fused__native_batch_norm_legit_no_training_add_relu_threshold_backward_2 --------------------------
	.section	.nv.info.triton_poi_fused__native_batch_norm_legit_no_training_add_relu_threshold_backward_2,"",@"SHT_CUDA_INFO"
	.sectionflags	@""
	.align	4


	//----- nvinfo : EIATTR_CUDA_API_VERSION
	.align		4
        /*0000*/ 	.byte	0x04, 0x37
        /*0002*/ 	.short	(.L_11 - .L_10)
.L_10:
        /*0004*/ 	.word	0x0000007c


	//----- nvinfo : EIATTR_KPARAM_INFO
	.align		4
.L_11:
        /*0008*/ 	.byte	0x04, 0x17
        /*000a*/ 	.short	(.L_13 - .L_12)
.L_12:
        /*000c*/ 	.word	0x00000000
        /*0010*/ 	.short	0x000c
        /*0012*/ 	.short	0x0060
        /*0014*/ 	.byte	0x00, 0xf0, 0x11, 0x00


	//----- nvinfo : EIATTR_KPARAM_INFO
	.align		4
.L_13:
        /*0018*/ 	.byte	0x04, 0x17
        /*001a*/ 	.short	(.L_15 - .L_14)
.L_14:
        /*001c*/ 	.word	0x00000000
        /*0020*/ 	.short	0x000b
        /*0022*/ 	.short	0x0058
        /*0024*/ 	.byte	0x00, 0xf4, 0x21, 0x00


	//----- nvinfo : EIATTR_KPARAM_INFO
	.align		4
.L_15:
        /*0028*/ 	.byte	0x04, 0x17
        /*002a*/ 	.short	(.L_17 - .L_16)
.L_16:
        /*002c*/ 	.word	0x00000000
        /*0030*/ 	.short	0x000a
        /*0032*/ 	.short	0x0050
        /*0034*/ 	.byte	0x00, 0xf4, 0x21, 0x00


	//----- nvinfo : EIATTR_KPARAM_INFO
	.align		4
.L_17:
        /*0038*/ 	.byte	0x04, 0x17
        /*003a*/ 	.short	(.L_19 - .L_18)
.L_18:
        /*003c*/ 	.word	0x00000000
        /*0040*/ 	.short	0x0009
        /*0042*/ 	.short	0x0048
        /*0044*/ 	.byte	0x00, 0xf4, 0x21, 0x00


	//----- nvinfo : EIATTR_KPARAM_INFO
	.align		4
.L_19:
        /*0048*/ 	.byte	0x04, 0x17
        /*004a*/ 	.short	(.L_21 - .L_20)
.L_20:
        /*004c*/ 	.word	0x00000000
        /*0050*/ 	.short	0x0008
        /*0052*/ 	.short	0x0040
        /*0054*/ 	.byte	0x00, 0xf4, 0x21, 0x00


	//----- nvinfo : EIATTR_KPARAM_INFO
	.align		4
.L_21:
        /*0058*/ 	.byte	0x04, 0x17
        /*005a*/ 	.short	(.L_23 - .L_22)
.L_22:
        /*005c*/ 	.word	0x00000000
        /*0060*/ 	.short	0x0007
        /*0062*/ 	.short	0x0038
        /*0064*/ 	.byte	0x00, 0xf4, 0x21, 0x00


	//----- nvinfo : EIATTR_KPARAM_INFO
	.align		4
.L_23:
        /*0068*/ 	.byte	0x04, 0x17
        /*006a*/ 	.short	(.L_25 - .L_24)
.L_24:
        /*006c*/ 	.word	0x00000000
        /*0070*/ 	.short	0x0006
        /*0072*/ 	.short	0x0030
        /*0074*/ 	.byte	0x00, 0xf4, 0x21, 0x00


	//----- nvinfo : EIATTR_KPARAM_INFO
	.align		4
.L_25:
        /*0078*/ 	.byte	0x04, 0x17
        /*007a*/ 	.short	(.L_27 - .L_26)
.L_26:
        /*007c*/ 	.word	0x00000000
        /*0080*/ 	.short	0x0005
        /*0082*/ 	.short	0x0028
        /*0084*/ 	.byte	0x00, 0xf4, 0x21, 0x00


	//----- nvinfo : EIATTR_KPARAM_INFO
	.align		4
.L_27:
        /*0088*/ 	.byte	0x04, 0x17
        /*008a*/ 	.short	(.L_29 - .L_28)
.L_28:
        /*008c*/ 	.word	0x00000000
        /*0090*/ 	.short	0x0004
        /*0092*/ 	.short	0x0020
        /*0094*/ 	.byte	0x00, 0xf4, 0x21, 0x00


	//----- nvinfo : EIATTR_KPARAM_INFO
	.align		4
.L_29:
        /*0098*/ 	.byte	0x04, 0x17
        /*009a*/ 	.short	(.L_31 - .L_30)
.L_30:
        /*009c*/ 	.word	0x00000000
        /*00a0*/ 	.short	0x0003
        /*00a2*/ 	.short	0x0018
        /*00a4*/ 	.byte	0x00, 0xf4, 0x21, 0x00


	//----- nvinfo : EIATTR_KPARAM_INFO
	.align		4
.L_31:
        /*00a8*/ 	.byte	0x04, 0x17
        /*00aa*/ 	.short	(.L_33 - .L_32)
.L_32:
        /*00ac*/ 	.word	0x00000000
        /*00b0*/ 	.short	0x0002
        /*00b2*/ 	.short	0x0010
        /*00b4*/ 	.byte	0x00, 0xf4, 0x21, 0x00


	//----- nvinfo : EIATTR_KPARAM_INFO
	.align		4
.L_33:
        /*00b8*/ 	.byte	0x04, 0x17
        /*00ba*/ 	.short	(.L_35 - .L_34)
.L_34:
        /*00bc*/ 	.word	0x00000000
        /*00c0*/ 	.short	0x0001
        /*00c2*/ 	.short	0x0008
        /*00c4*/ 	.byte	0x00, 0xf4, 0x21, 0x00


	//----- nvinfo : EIATTR_KPARAM_INFO
	.align		4
.L_35:
        /*00c8*/ 	.byte	0x04, 0x17
        /*00ca*/ 	.short	(.L_37 - .L_36)
.L_36:
        /*00cc*/ 	.word	0x00000000
        /*00d0*/ 	.short	0x0000
        /*00d2*/ 	.short	0x0000
        /*00d4*/ 	.byte	0x00, 0xf4, 0x21, 0x00


	//----- nvinfo : EIATTR_SPARSE_MMA_MASK
	.align		4
.L_37:
        /*00d8*/ 	.byte	0x03, 0x50
        /*00da*/ 	.short	0x0000


	//----- nvinfo : EIATTR_MAXREG_COUNT
	.align		4
        /*00dc*/ 	.byte	0x03, 0x1b
        /*00de*/ 	.short	0x00ff


	//----- nvinfo : EIATTR_EXIT_INSTR_OFFSETS
	.align		4
        /*00e0*/ 	.byte	0x04, 0x1c
        /*00e2*/ 	.short	(.L_39 - .L_38)


	//   ....[0]....
.L_38:
        /*00e4*/ 	.word	0x00000590


	//   ....[1]....
        /*00e8*/ 	.word	0x000005b0


	//----- nvinfo : EIATTR_REQNTID
	.align		4
.L_39:
        /*00ec*/ 	.byte	0x04, 0x10
        /*00ee*/ 	.short	(.L_41 - .L_40)
.L_40:
        /*00f0*/ 	.word	0x00000080
        /*00f4*/ 	.word	0x00000001
        /*00f8*/ 	.word	0x00000001


	//----- nvinfo : EIATTR_CBANK_PARAM_SIZE
	.align		4
.L_41:
        /*00fc*/ 	.byte	0x03, 0x19
        /*00fe*/ 	.short	0x0064


	//----- nvinfo : EIATTR_PARAM_CBANK
	.align		4
        /*0100*/ 	.byte	0x04, 0x0a
        /*0102*/ 	.short	(.L_43 - .L_42)
	.align		4
.L_42:
        /*0104*/ 	.word	index@(.nv.constant0.triton_poi_fused__native_batch_norm_legit_no_training_add_relu_threshold_backward_2)
        /*0108*/ 	.short	0x0210
        /*010a*/ 	.short	0x0064


	//----- nvinfo : EIATTR_SW_WAR
	.align		4
.L_43:
        /*010c*/ 	.byte	0x04, 0x36
        /*010e*/ 	.short	(.L_45 - .L_44)
.L_44:
        /*0110*/ 	.word	0x00000008
.L_45:


//--------------------- .nv.callgraph             --------------------------
	.section	.nv.callgraph,"",@"SHT_CUDA_CALLGRAPH"
	.align	4
	.sectionentsize	8
	.align		4
        /*0000*/ 	.word	0x00000000
	.align		4
        /*0004*/ 	.word	0xffffffff
	.align		4
        /*0008*/ 	.word	0x00000000
	.align		4
        /*000c*/ 	.word	0xfffffffe
	.align		4
        /*0010*/ 	.word	0x00000000
	.align		4
        /*0014*/ 	.word	0xfffffffd
	.align		4
        /*0018*/ 	.word	0x00000000
	.align		4
        /*001c*/ 	.word	0xfffffffc


//--------------------- .nv.constant4             --------------------------
	.section	.nv.constant4,"a",@progbits
	.align	8
	.align		8
.nv.constant4:
        /*0000*/ 	.dword	_$_str
	.align		8
        /*0008*/ 	.dword	_$_str_$_2


//--------------------- .text.triton_poi_fused__native_batch_norm_legit_no_training_add_relu_threshold_backward_2 --------------------------
	.section	.text.triton_poi_fused__native_batch_norm_legit_no_training_add_relu_threshold_backward_2,"ax",@progbits
	.align	128
        .global         triton_poi_fused__native_batch_norm_legit_no_training_add_relu_threshold_backward_2
        .type           triton_poi_fused__native_batch_norm_legit_no_training_add_relu_threshold_backward_2,@function
        .size           triton_poi_fused__native_batch_norm_legit_no_training_add_relu_threshold_backward_2,(.L_x_1 - triton_poi_fused__native_batch_norm_legit_no_training_add_relu_threshold_backward_2)
        .other          triton_poi_fused__native_batch_norm_legit_no_training_add_relu_threshold_backward_2,@"STO_CUDA_ENTRY STV_DEFAULT"
triton_poi_fused__native_batch_norm_legit_no_training_add_relu_threshold_backward_2:
.text.triton_poi_fused__native_batch_norm_legit_no_training_add_relu_threshold_backward_2:
[----:B------:R-:W0:Y:S01]  /*0000*/  LDC R1, c[0x0][0x28] ;  /* 0x00000a00ff017b82 */ /* 0x000e220000000800 */
[----:B------:R-:W1:Y:S07]  /*0010*/  S2R R2, SR_TID.X ;  /* 0x0000000000027919 */ /* 0x000e6e0000002100 */
[----:B------:R-:W2:Y:S01]  /*0020*/  LDC.64 R26, c[0x0][0x228] ;  /* 0x00008a00ff1a7b82 */ /* 0x000ea20000000a00 */
[----:B------:R-:W-:Y:S02]  /*0030*/  CS2R R4, SRZ ;  /* 0x0000000000047805 */ /* 0x000fe4000001ff00 */
[----:B------:R-:W-:Y:S01]  /*0040*/  CS2R R6, SRZ ;  /* 0x0000000000067805 */ /* 0x000fe2000001ff00 */
[----:B------:R-:W3:Y:S01]  /*0050*/  S2R R3, SR_CTAID.X ;  /* 0x0000000000037919 */ /* 0x000ee20000002500 */
[----:B------:R-:W-:Y:S01]  /*0060*/  ULDC.64 UR4, c[0x0][0x208] ;  /* 0x0000820000047ab9 */ /* 0x000fe20000000a00 */
[----:B------:R-:W-:-:S02]  /*0070*/  ULDC.64 UR6, c[0x0][0x268] ;  /* 0x00009a0000067ab9 */ /* 0x000fc40000000a00 */
[----:B------:R-:W4:Y:S08]  /*0080*/  LDC.64 R28, c[0x0][0x250] ;  /* 0x00009400ff1c7b82 */ /* 0x000f300000000a00 */
[----:B------:R-:W5:Y:S08]  /*0090*/  LDC.64 R22, c[0x0][0x218] ;  /* 0x00008600ff167b82 */ /* 0x000f700000000a00 */
[----:B------:R-:W5:Y:S01]  /*00a0*/  LDC.64 R8, c[0x0][0x220] ;  /* 0x00008800ff087b82 */ /* 0x000f620000000a00 */
[----:B-1----:R-:W-:-:S07]  /*00b0*/  LOP3.LUT R2, R2, 0x7f, RZ, 0xc0, !PT ;  /* 0x0000007f02027812 */ /* 0x002fce00078ec0ff */
[----:B------:R-:W1:Y:S01]  /*00c0*/  LDC.64 R10, c[0x0][0x240] ;  /* 0x00009000ff0a7b82 */ /* 0x000e620000000a00 */
[----:B---3--:R-:W-:Y:S02]  /*00d0*/  SHF.R.S32.HI R0, RZ, 0x18, R3 ;  /* 0x00000018ff007819 */ /* 0x008fe40000011403 */
[----:B------:R-:W-:Y:S02]  /*00e0*/  LEA R2, R3, R2, 0x7 ;  /* 0x0000000203027211 */ /* 0x000fe400078e38ff */
[----:B------:R-:W-:-:S03]  /*00f0*/  SGXT R3, R0, 0x1 ;  /* 0x000000010003781a */ /* 0x000fc60000000200 */
[----:B------:R-:W3:Y:S01]  /*0100*/  LDC.64 R12, c[0x0][0x248] ;  /* 0x00009200ff0c7b82 */ /* 0x000ee20000000a00 */
[----:B------:R-:W-:Y:S02]  /*0110*/  ISETP.GE.AND P0, PT, R2, 0x400, PT ;  /* 0x000004000200780c */ /* 0x000fe40003f06270 */
[----:B------:R-:W-:-:S04]  /*0120*/  LEA.HI R3, R3, R2, RZ, 0x4 ;  /* 0x0000000203037211 */ /* 0x000fc800078f20ff */
[----:B------:R-:W-:Y:S01]  /*0130*/  SHF.R.S32.HI R3, RZ, 0x4, R3 ;  /* 0x00000004ff037819 */ /* 0x000fe20000011403 */
[----:B------:R-:W3:Y:S03]  /*0140*/  LDC.64 R14, c[0x0][0x230] ;  /* 0x00008c00ff0e7b82 */ /* 0x000ee60000000a00 */
[----:B------:R-:W-:-:S04]  /*0150*/  LEA.HI R0, R3, R3, RZ, 0x4 ;  /* 0x0000000303007211 */ /* 0x000fc800078f20ff */
[----:B------:R-:W-:Y:S01]  /*0160*/  LOP3.LUT R0, R0, 0xfffffff0, RZ, 0xc0, !PT ;  /* 0xfffffff000007812 */ /* 0x000fe200078ec0ff */
[----:B------:R-:W3:Y:S03]  /*0170*/  LDC.64 R16, c[0x0][0x238] ;  /* 0x00008e00ff107b82 */ /* 0x000ee60000000a00 */
[----:B------:R-:W-:-:S05]  /*0180*/  IADD3 R25, R3, -R0, RZ ;  /* 0x8000000003197210 */ /* 0x000fca0007ffe0ff */
[C---:B--2---:R-:W-:Y:S01]  /*0190*/  IMAD.WIDE R26, R25.reuse, 0x4, R26 ;  /* 0x00000004191a7825 */ /* 0x044fe200078e021a */
[----:B------:R-:W2:Y:S03]  /*01a0*/  LDC.64 R18, c[0x0][0x258] ;  /* 0x00009600ff127b82 */ /* 0x000ea60000000a00 */
[----:B----4-:R-:W-:Y:S01]  /*01b0*/  IMAD.WIDE R28, R25, 0x4, R28 ;  /* 0x00000004191c7825 */ /* 0x010fe200078e021c */
[----:B------:R4:W2:Y:S04]  /*01c0*/  @!P0 LDG.E.EL R5, desc[UR4][R26.64] ;  /* 0x000000041a058981 */ /* 0x0008a8000c2e1900 */
[----:B------:R-:W2:Y:S01]  /*01d0*/  @!P0 LDG.E.EL R6, desc[UR4][R28.64] ;  /* 0x000000041c068981 */ /* 0x000ea2000c2e1900 */
[----:B------:R-:W2:Y:S01]  /*01e0*/  LDC.64 R20, c[0x0][0x260] ;  /* 0x00009800ff147b82 */ /* 0x000ea20000000a00 */
[----:B------:R-:W-:Y:S01]  /*01f0*/  HFMA2.MMA R3, -RZ, RZ, 0, 0 ;  /* 0x00000000ff037435 */ /* 0x000fe200000001ff */
[----:B------:R-:W-:Y:S01]  /*0200*/  MOV R0, RZ ;  /* 0x000000ff00007202 */ /* 0x000fe20000000f00 */
[----:B-----5:R-:W-:-:S04]  /*0210*/  IMAD.WIDE R22, R2, 0x4, R22 ;  /* 0x0000000402167825 */ /* 0x020fc800078e0216 */
[----:B0-----:R-:W-:Y:S01]  /*0220*/  IMAD.WIDE R8, R25, 0x4, R8 ;  /* 0x0000000419087825 */ /* 0x001fe200078e0208 */
[----:B----4-:R-:W-:-:S03]  /*0230*/  HFMA2.MMA R27, -RZ, RZ, 0, 0 ;  /* 0x00000000ff1b7435 */ /* 0x010fc600000001ff */
[----:B-1----:R-:W-:Y:S01]  /*0240*/  IMAD.WIDE R10, R2, 0x4, R10 ;  /* 0x00000004020a7825 */ /* 0x002fe200078e020a */
[----:B------:R0:W4:Y:S03]  /*0250*/  @!P0 LDG.E R3, desc[UR4][R22.64] ;  /* 0x0000000416038981 */ /* 0x000126000c1e1900 */
[C---:B---3--:R-:W-:Y:S01]  /*0260*/  IMAD.WIDE R12, R25.reuse, 0x4, R12 ;  /* 0x00000004190c7825 */ /* 0x048fe200078e020c */
[----:B------:R1:W4:Y:S03]  /*0270*/  @!P0 LDG.E.EL R0, desc[UR4][R8.64] ;  /* 0x0000000408008981 */ /* 0x000326000c2e1900 */
[----:B------:R-:W-:Y:S01]  /*0280*/  IMAD.WIDE R14, R25, 0x4, R14 ;  /* 0x00000004190e7825 */ /* 0x000fe200078e020e */
[----:B------:R3:W5:Y:S01]  /*0290*/  @!P0 LDG.E R4, desc[UR4][R10.64] ;  /* 0x000000040a048981 */ /* 0x000762000c1e1900 */
[----:B0-----:R-:W-:-:S02]  /*02a0*/  MOV R22, RZ ;  /* 0x000000ff00167202 */ /* 0x001fc40000000f00 */
[C---:B------:R-:W-:Y:S01]  /*02b0*/  IMAD.WIDE R16, R25.reuse, 0x4, R16 ;  /* 0x0000000419107825 */ /* 0x040fe200078e0210 */
[----:B------:R-:W5:Y:S01]  /*02c0*/  @!P0 LDG.E.EL R7, desc[UR4][R12.64] ;  /* 0x000000040c078981 */ /* 0x000f62000c2e1900 */
[----:B-1----:R-:W0:Y:S02]  /*02d0*/  LDC.64 R8, c[0x0][0x210] ;  /* 0x00008400ff087b82 */ /* 0x002e240000000a00 */
[C---:B--2---:R-:W-:Y:S01]  /*02e0*/  IMAD.WIDE R18, R25.reuse, 0x4, R18 ;  /* 0x0000000419127825 */ /* 0x044fe200078e0212 */
[----:B------:R-:W2:Y:S03]  /*02f0*/  @!P0 LDG.E.EL R27, desc[UR4][R14.64] ;  /* 0x000000040e1b8981 */ /* 0x000ea6000c2e1900 */
[----:B------:R-:W-:Y:S01]  /*0300*/  IMAD.WIDE R20, R25, 0x4, R20 ;  /* 0x0000000419147825 */ /* 0x000fe200078e0214 */
[----:B------:R-:W-:-:S04]  /*0310*/  CS2R R24, SRZ ;  /* 0x0000000000187805 */ /* 0x000fc8000001ff00 */
[----:B------:R-:W2:Y:S04]  /*0320*/  @!P0 LDG.E.EL R22, desc[UR4][R20.64] ;  /* 0x0000000414168981 */ /* 0x000ea8000c2e1900 */
[----:B------:R-:W2:Y:S04]  /*0330*/  @!P0 LDG.E.EL R24, desc[UR4][R16.64] ;  /* 0x0000000410188981 */ /* 0x000ea8000c2e1900 */
[----:B------:R-:W2:Y:S01]  /*0340*/  @!P0 LDG.E.EL R25, desc[UR4][R18.64] ;  /* 0x0000000412198981 */ /* 0x000ea2000c2e1900 */
[----:B0-----:R-:W-:-:S04]  /*0350*/  IMAD.WIDE R8, R2, 0x4, R8 ;  /* 0x0000000402087825 */ /* 0x001fc800078e0208 */
[----:B------:R-:W-:Y:S01]  /*0360*/  FADD R5, R5, 9.9999997473787516356e-06 ;  /* 0x3727c5ac05057421 */ /* 0x000fe20000000000 */
[----:B------:R-:W-:-:S03]  /*0370*/  FADD R6, R6, 9.9999997473787516356e-06 ;  /* 0x3727c5ac06067421 */ /* 0x000fc60000000000 */
[----:B---3--:R-:W0:Y:S08]  /*0380*/  MUFU.SQRT R10, R5 ;  /* 0x00000005000a7308 */ /* 0x008e300000002000 */
[----:B------:R-:W1:Y:S01]  /*0390*/  MUFU.SQRT R11, R6 ;  /* 0x00000006000b7308 */ /* 0x000e620000002000 */
[C---:B0-----:R-:W-:Y:S02]  /*03a0*/  FSETP.GT.AND P1, PT, R10.reuse, 8.50705917302346158658e+37, PT ;  /* 0x7e8000000a00780b */ /* 0x041fe40003f24000 */
[----:B------:R-:W-:-:S02]  /*03b0*/  FSETP.GEU.AND P3, PT, R10, 1.175494350822287508e-38, PT ;  /* 0x008000000a00780b */ /* 0x000fc40003f6e000 */
[C---:B-1----:R-:W-:Y:S02]  /*03c0*/  FSETP.GT.AND P2, PT, R11.reuse, 8.50705917302346158658e+37, PT ;  /* 0x7e8000000b00780b */ /* 0x042fe40003f44000 */
[----:B------:R-:W-:-:S07]  /*03d0*/  FSETP.GEU.AND P4, PT, R11, 1.175494350822287508e-38, PT ;  /* 0x008000000b00780b */ /* 0x000fce0003f8e000 */
[----:B------:R-:W-:Y:S01]  /*03e0*/  @P1 FMUL R10, R10, 0.25 ;  /* 0x3e8000000a0a1820 */ /* 0x000fe20000400000 */
[----:B------:R-:W-:-:S03]  /*03f0*/  HFMA2.MMA R6, -RZ, RZ, 1.625, 0 ;  /* 0x3e800000ff067435 */ /* 0x000fc600000001ff */
[----:B------:R-:W-:Y:S01]  /*0400*/  @!P3 FMUL R10, R10, 16777216 ;  /* 0x4b8000000a0ab820 */ /* 0x000fe20000400000 */
[----:B------:R-:W-:-:S04]  /*0410*/  @P2 FMUL R11, R11, 0.25 ;  /* 0x3e8000000b0b2820 */ /* 0x000fc80000400000 */
[----:B------:R-:W-:Y:S01]  /*0420*/  @!P4 FMUL R11, R11, 16777216 ;  /* 0x4b8000000b0bc820 */ /* 0x000fe20000400000 */
[----:B------:R-:W0:Y:S01]  /*0430*/  MUFU.RCP R10, R10 ;  /* 0x0000000a000a7308 */ /* 0x000e220000001000 */
[----:B------:R-:W-:-:S07]  /*0440*/  FSEL R5, R6, 1, P1 ;  /* 0x3f80000006057808 */ /* 0x000fce0000800000 */
[----:B------:R-:W1:Y:S01]  /*0450*/  MUFU.RCP R11, R11 ;  /* 0x0000000b000b7308 */ /* 0x000e620000001000 */
[----:B------:R-:W-:Y:S01]  /*0460*/  FSEL R6, R6, 1, P2 ;  /* 0x3f80000006067808 */ /* 0x000fe20001000000 */
[----:B------:R-:W-:-:S04]  /*0470*/  @!P3 FMUL R5, R5, 16777216 ;  /* 0x4b8000000505b820 */ /* 0x000fc80000400000 */
[----:B------:R-:W-:Y:S01]  /*0480*/  @!P4 FMUL R6, R6, 16777216 ;  /* 0x4b8000000606c820 */ /* 0x000fe20000400000 */
[----:B0-----:R-:W-:Y:S01]  /*0490*/  FMUL R5, R10, R5 ;  /* 0x000000050a057220 */ /* 0x001fe20000400000 */
[----:B----4-:R-:W-:Y:S01]  /*04a0*/  FADD R0, -R0, R3 ;  /* 0x0000000300007221 */ /* 0x010fe20000000100 */
[----:B-----5:R-:W-:Y:S01]  /*04b0*/  FADD R7, -R7, R4 ;  /* 0x0000000407077221 */ /* 0x020fe20000000100 */
[----:B-1----:R-:W-:Y:S02]  /*04c0*/  FMUL R6, R11, R6 ;  /* 0x000000060b067220 */ /* 0x002fe40000400000 */
[----:B------:R-:W-:Y:S02]  /*04d0*/  FMUL R5, R5, R0 ;  /* 0x0000000005057220 */ /* 0x000fe40000400000 */
[----:B------:R-:W-:Y:S02]  /*04e0*/  FMUL R7, R6, R7 ;  /* 0x0000000706077220 */ /* 0x000fe40000400000 */
[----:B--2---:R-:W-:-:S02]  /*04f0*/  FFMA R5, R5, R27, R24 ;  /* 0x0000001b05057223 */ /* 0x004fc40000000018 */
[----:B------:R-:W-:-:S04]  /*0500*/  FFMA R22, R7, R25, R22 ;  /* 0x0000001907167223 */ /* 0x000fc80000000016 */
[C---:B------:R-:W-:Y:S01]  /*0510*/  FADD R0, R5.reuse, R22 ;  /* 0x0000001605007221 */ /* 0x040fe20000000000 */
[----:B------:R-:W-:-:S04]  /*0520*/  FSETP.GEU.AND P1, PT, R5, -R22, PT ;  /* 0x800000160500720b */ /* 0x000fc80003f2e000 */
[----:B------:R-:W-:Y:S02]  /*0530*/  FSEL R3, R0, RZ, P1 ;  /* 0x000000ff00037208 */ /* 0x000fe40000800000 */
[----:B------:R-:W-:Y:S02]  /*0540*/  IADD3 R4, P1, R2, UR6, RZ ;  /* 0x0000000602047c10 */ /* 0x000fe4000ff3e0ff */
[----:B------:R-:W-:Y:S01]  /*0550*/  FSETP.GTU.AND P2, PT, R3, RZ, PT ;  /* 0x000000ff0300720b */ /* 0x000fe20003f4c000 */
[----:B------:R0:W-:Y:S01]  /*0560*/  @!P0 STG.E desc[UR4][R8.64], R3 ;  /* 0x0000000308008986 */ /* 0x0001e2000c101904 */
[----:B------:R-:W-:Y:S02]  /*0570*/  LEA.HI.X.SX32 R5, R2, UR7, 0x1, P1 ;  /* 0x0000000702057c11 */ /* 0x000fe400088f0eff */
[----:B------:R-:W-:Y:S01]  /*0580*/  SEL R7, RZ, 0x1, P2 ;  /* 0x00000001ff077807 */ /* 0x000fe20001000000 */
[----:B0-----:R-:W-:Y:S08]  /*0590*/  @P0 EXIT ;  /* 0x000000000000094d */ /* 0x001ff00003800000 */
[----:B------:R-:W-:Y:S01]  /*05a0*/  STG.E.U8 desc[UR4][R4.64], R7 ;  /* 0x0000000704007986 */ /* 0x000fe2000c101104 */
[----:B------:R-:W-:Y:S05]  /*05b0*/  EXIT ;  /* 0x000000000000794d */ /* 0x000fea0003800000 */
.L_x_0:
[----:B------:R-:W-:-:S00]  /*05c0*/  BRA `(.L_x_0) ;  /* 0xfffffffc00fc7947 */ /* 0x000fc0000383ffff */
[----:B------:R-:W-:-:S00]  /*05d0*/  NOP ;  /* 0x0000000000007918 */ /* 0x000fc00000000000 */
        /* <DEDUP_REMOVED lines=10> */
.L_x_1:


//--------------------- .nv.global.init           --------------------------
	.section	.nv.global.init,"aw",@progbits
.nv.global.init:
	.type		_$_str,@object
	.size		_$_str,(_$_str_$_2 - _$_str)
_$_str:
        /*0000*/ 	.byte	0x5f, 0x5f, 0x43, 0x55, 0x44, 0x41, 0x5f, 0x46, 0x54, 0x5a, 0x00
	.type		_$_str_$_2,@object
	.size		_$_str_$_2,(.L_1 - _$_str_$_2)
_$_str_$_2:
        /*000b*/ 	.byte	0x5f, 0x5f, 0x43, 0x55, 0x44, 0x41, 0x5f, 0x50, 0x52, 0x45, 0x43, 0x5f, 0x53, 0x51, 0x52, 0x54
        /*001b*/ 	.byte	0x00
.L_1:


//--------------------- .nv.constant0.triton_poi_fused__native_batch_norm_legit_no_training_add_relu_threshold_backward_2 --------------------------
	.section	.nv.constant0.triton_poi_fused__native_batch_norm_legit_no_training_add_relu_threshold_backward_2,"a",@progbits
	.sectionflags	@""
	.align	4
.nv.constant0.triton_poi_fused__native_batch_norm_legit_no_training_add_relu_threshold_backward_2:
	.zero		628
